	.headerflags	@"EF_CUDA_TEXMODE_UNIFIED EF_CUDA_64BIT_ADDRESS EF_CUDA_ACCELERATORS EF_CUDA_SM90 EF_CUDA_VIRTUAL_SM(EF_CUDA_SM90)"
	.elftype	@"ET_EXEC"


//--------------------- .nv.info                  --------------------------
	.section	.nv.info,"",@"SHT_CUDA_INFO"
	.align	4


	//----- nvinfo : EIATTR_REGCOUNT
	.align		4
        /*0000*/ 	.byte	0x04, 0x2f
        /*0002*/ 	.short	(.L_3 - .L_2)
	.align		4
.L_2:
        /*0004*/ 	.word	index@(triton_poi_fused__native_batch_norm_legit_no_training_mul_softplus_tanh_34)
        /*0008*/ 	.word	0x00000012


	//----- nvinfo : EIATTR_MIN_STACK_SIZE
	.align		4
.L_3:
        /*000c*/ 	.byte	0x04, 0x12
        /*000e*/ 	.short	(.L_5 - .L_4)
	.align		4
.L_4:
        /*0010*/ 	.word	index@(triton_poi_fused__native_batch_norm_legit_no_training_mul_softplus_tanh_34)
        /*0014*/ 	.word	0x00000000


	//----- nvinfo : EIATTR_FRAME_SIZE
	.align		4
.L_5:
        /*0018*/ 	.byte	0x04, 0x11
        /*001a*/ 	.short	(.L_7 - .L_6)
	.align		4
.L_6:
        /*001c*/ 	.word	index@(triton_poi_fused__native_batch_norm_legit_no_training_mul_softplus_tanh_34)
        /*0020*/ 	.word	0x00000000


	//----- nvinfo : EIATTR_MIN_STACK_SIZE
	.align		4
.L_7:
        /*0024*/ 	.byte	0x04, 0x12
        /*0026*/ 	.short	(.L_9 - .L_8)
	.align		4
.L_8:
        /*0028*/ 	.word	index@(triton_poi_fused__native_batch_norm_legit_no_training_mul_softplus_tanh_34)
        /*002c*/ 	.word	0x00000000
.L_9:


//--------------------- .nv.info.triton_poi_fused__native_batch_norm_legit_no_training_mul_softplus_tanh_34 --------------------------
	.section	.nv.info.triton_poi_fused__native_batch_norm_legit_no_training_mul_softplus_tanh_34,"",@"SHT_CUDA_INFO"
	.sectionflags	@""
	.align	4


	//----- nvinfo : EIATTR_CUDA_API_VERSION
	.align		4
        /*0000*/ 	.byte	0x04, 0x37
        /*0002*/ 	.short	(.L_11 - .L_10)
.L_10:
        /*0004*/ 	.word	0x0000007c


	//----- nvinfo : EIATTR_KPARAM_INFO
	.align		4
.L_11:
        /*0008*/ 	.byte	0x04, 0x17
        /*000a*/ 	.short	(.L_13 - .L_12)
.L_12:
        /*000c*/ 	.word	0x00000000
        /*0010*/ 	.short	0x0006
        /*0012*/ 	.short	0x0030
        /*0014*/ 	.byte	0x00, 0xf0, 0x11, 0x00


	//----- nvinfo : EIATTR_KPARAM_INFO
	.align		4
.L_13:
        /*0018*/ 	.byte	0x04, 0x17
        /*001a*/ 	.short	(.L_15 - .L_14)
.L_14:
        /*001c*/ 	.word	0x00000000
        /*0020*/ 	.short	0x0005
        /*0022*/ 	.short	0x0028
        /*0024*/ 	.byte	0x00, 0xf4, 0x21, 0x00


	//----- nvinfo : EIATTR_KPARAM_INFO
	.align		4
.L_15:
        /*0028*/ 	.byte	0x04, 0x17
        /*002a*/ 	.short	(.L_17 - .L_16)
.L_16:
        /*002c*/ 	.word	0x00000000
        /*0030*/ 	.short	0x0004
        /*0032*/ 	.short	0x0020
        /*0034*/ 	.byte	0x00, 0xf4, 0x21, 0x00


	//----- nvinfo : EIATTR_KPARAM_INFO
	.align		4
.L_17:
        /*0038*/ 	.byte	0x04, 0x17
        /*003a*/ 	.short	(.L_19 - .L_18)
.L_18:
        /*003c*/ 	.word	0x00000000
        /*0040*/ 	.short	0x0003
        /*0042*/ 	.short	0x0018
        /*0044*/ 	.byte	0x00, 0xf4, 0x21, 0x00


	//----- nvinfo : EIATTR_KPARAM_INFO
	.align		4
.L_19:
        /*0048*/ 	.byte	0x04, 0x17
        /*004a*/ 	.short	(.L_21 - .L_20)
.L_20:
        /*004c*/ 	.word	0x00000000
        /*0050*/ 	.short	0x0002
        /*0052*/ 	.short	0x0010
        /*0054*/ 	.byte	0x00, 0xf4, 0x21, 0x00


	//----- nvinfo : EIATTR_KPARAM_INFO
	.align		4
.L_21:
        /*0058*/ 	.byte	0x04, 0x17
        /*005a*/ 	.short	(.L_23 - .L_22)
.L_22:
        /*005c*/ 	.word	0x00000000
        /*0060*/ 	.short	0x0001
        /*0062*/ 	.short	0x0008
        /*0064*/ 	.byte	0x00, 0xf4, 0x21, 0x00


	//----- nvinfo : EIATTR_KPARAM_INFO
	.align		4
.L_23:
        /*0068*/ 	.byte	0x04, 0x17
        /*006a*/ 	.short	(.L_25 - .L_24)
.L_24:
        /*006c*/ 	.word	0x00000000
        /*0070*/ 	.short	0x0000
        /*0072*/ 	.short	0x0000
        /*0074*/ 	.byte	0x00, 0xf4, 0x21, 0x00


	//----- nvinfo : EIATTR_SPARSE_MMA_MASK
	.align		4
.L_25:
        /*0078*/ 	.byte	0x03, 0x50
        /*007a*/ 	.short	0x0000


	//----- nvinfo : EIATTR_MAXREG_COUNT
	.align		4
        /*007c*/ 	.byte	0x03, 0x1b
        /*007e*/ 	.short	0x00ff


	//----- nvinfo : EIATTR_EXIT_INSTR_OFFSETS
	.align		4
        /*0080*/ 	.byte	0x04, 0x1c
        /*0082*/ 	.short	(.L_27 - .L_26)


	//   ....[0]....
.L_26:
        /*0084*/ 	.word	0x00000b20


	//----- nvinfo : EIATTR_REQNTID
	.align		4
.L_27:
        /*0088*/ 	.byte	0x04, 0x10
        /*008a*/ 	.short	(.L_29 - .L_28)
.L_28:
        /*008c*/ 	.word	0x00000080
        /*0090*/ 	.word	0x00000001
        /*0094*/ 	.word	0x00000001


	//----- nvinfo : EIATTR_CRS_STACK_SIZE
	.align		4
.L_29:
        /*0098*/ 	.byte	0x04, 0x1e
        /*009a*/ 	.short	(.L_31 - .L_30)
.L_30:
        /*009c*/ 	.word	0x00000000


	//----- nvinfo : EIATTR_CBANK_PARAM_SIZE
	.align		4
.L_31:
        /*00a0*/ 	.byte	0x03, 0x19
        /*00a2*/ 	.short	0x0034


	//----- nvinfo : EIATTR_PARAM_CBANK
	.align		4
        /*00a4*/ 	.byte	0x04, 0x0a
        /*00a6*/ 	.short	(.L_33 - .L_32)
	.align		4
.L_32:
        /*00a8*/ 	.word	index@(.nv.constant0.triton_poi_fused__native_batch_norm_legit_no_training_mul_softplus_tanh_34)
        /*00ac*/ 	.short	0x0210
        /*00ae*/ 	.short	0x0034


	//----- nvinfo : EIATTR_SW_WAR
	.align		4
.L_33:
        /*00b0*/ 	.byte	0x04, 0x36
        /*00b2*/ 	.short	(.L_35 - .L_34)
.L_34:
        /*00b4*/ 	.word	0x00000008
.L_35:


//--------------------- .nv.callgraph             --------------------------
	.section	.nv.callgraph,"",@"SHT_CUDA_CALLGRAPH"
	.align	4
	.sectionentsize	8
	.align		4
        /*0000*/ 	.word	0x00000000
	.align		4
        /*0004*/ 	.word	0xffffffff
	.align		4
        /*0008*/ 	.word	0x00000000
	.align		4
        /*000c*/ 	.word	0xfffffffe
	.align		4
        /*0010*/ 	.word	0x00000000
	.align		4
        /*0014*/ 	.word	0xfffffffd
	.align		4
        /*0018*/ 	.word	0x00000000
	.align		4
        /*001c*/ 	.word	0xfffffffc


//--------------------- .nv.constant4             --------------------------
	.section	.nv.constant4,"a",@progbits
	.align	8
	.align		8
.nv.constant4:
        /*0000*/ 	.dword	_$_str
	.align		8
        /*0008*/ 	.dword	_$_str_$_2


//--------------------- .text.triton_poi_fused__native_batch_norm_legit_no_training_mul_softplus_tanh_34 --------------------------
	.section	.text.triton_poi_fused__native_batch_norm_legit_no_training_mul_softplus_tanh_34,"ax",@progbits
	.align	128
        .global         triton_poi_fused__native_batch_norm_legit_no_training_mul_softplus_tanh_34
        .type           triton_poi_fused__native_batch_norm_legit_no_training_mul_softplus_tanh_34,@function
        .size           triton_poi_fused__native_batch_norm_legit_no_training_mul_softplus_tanh_34,(.L_x_11 - triton_poi_fused__native_batch_norm_legit_no_training_mul_softplus_tanh_34)
        .other          triton_poi_fused__native_batch_norm_legit_no_training_mul_softplus_tanh_34,@"STO_CUDA_ENTRY STV_DEFAULT"
triton_poi_fused__native_batch_norm_legit_no_training_mul_softplus_tanh_34:
.text.triton_poi_fused__native_batch_norm_legit_no_training_mul_softplus_tanh_34:
[----:B------:R-:W0:Y:S01]  /*0000*/  LDC R1, c[0x0][0x28] ;  /* 0x00000a00ff017b82 */ /* 0x000e220000000800 */
[----:B------:R-:W1:Y:S07]  /*0010*/  S2R R0, SR_TID.X ;  /* 0x0000000000007919 */ /* 0x000e6e0000002100 */
[----:B------:R-:W2:Y:S01]  /*0020*/  LDC.64 R4, c[0x0][0x228] ;  /* 0x00008a00ff047b82 */ /* 0x000ea20000000a00 */
[----:B------:R-:W-:Y:S01]  /*0030*/  ULDC.64 UR4, c[0x0][0x208] ;  /* 0x0000820000047ab9 */ /* 0x000fe20000000a00 */
[----:B------:R-:W3:Y:S06]  /*0040*/  S2R R7, SR_CTAID.X ;  /* 0x0000000000077919 */ /* 0x000eec0000002500 */
[----:B------:R-:W4:Y:S08]  /*0050*/  LDC.64 R8, c[0x0][0x220] ;  /* 0x00008800ff087b82 */ /* 0x000f300000000a00 */
[----:B------:R-:W5:Y:S08]  /*0060*/  LDC.64 R10, c[0x0][0x230] ;  /* 0x00008c00ff0a7b82 */ /* 0x000f700000000a00 */
[----:B------:R-:W5:Y:S01]  /*0070*/  LDC.64 R12, c[0x0][0x238] ;  /* 0x00008e00ff0c7b82 */ /* 0x000f620000000a00 */
[----:B-1----:R-:W-:-:S02]  /*0080*/  SHF.L.U32 R0, R0, 0x1, RZ ;  /* 0x0000000100007819 */ /* 0x002fc400000006ff */
[----:B---3--:R-:W-:Y:S02]  /*0090*/  SHF.R.S32.HI R3, RZ, 0x17, R7 ;  /* 0x00000017ff037819 */ /* 0x008fe40000011407 */
[----:B------:R-:W-:Y:S02]  /*00a0*/  LOP3.LUT R0, R0, 0xfe, RZ, 0xc0, !PT ;  /* 0x000000fe00007812 */ /* 0x000fe400078ec0ff */
[----:B------:R-:W-:Y:S02]  /*00b0*/  SGXT R3, R3, 0x1 ;  /* 0x000000010303781a */ /* 0x000fe40000000200 */
[----:B------:R-:W-:Y:S02]  /*00c0*/  LEA R2, R7, R0, 0x8 ;  /* 0x0000000007027211 */ /* 0x000fe400078e40ff */
[----:B------:R-:W1:Y:S02]  /*00d0*/  LDC.64 R6, c[0x0][0x218] ;  /* 0x00008600ff067b82 */ /* 0x000e640000000a00 */
[----:B------:R-:W-:-:S04]  /*00e0*/  LEA.HI R3, R3, R2, RZ, 0x9 ;  /* 0x0000000203037211 */ /* 0x000fc800078f48ff */
[----:B------:R-:W-:-:S04]  /*00f0*/  LOP3.LUT R3, R3, 0xfffffe00, RZ, 0xc0, !PT ;  /* 0xfffffe0003037812 */ /* 0x000fc800078ec0ff */
[----:B------:R-:W-:-:S05]  /*0100*/  IADD3 R3, R2, -R3, RZ ;  /* 0x8000000302037210 */ /* 0x000fca0007ffe0ff */
[----:B--2---:R-:W-:-:S06]  /*0110*/  IMAD.WIDE R4, R3, 0x4, R4 ;  /* 0x0000000403047825 */ /* 0x004fcc00078e0204 */
[----:B------:R-:W2:Y:S01]  /*0120*/  LDG.E.EL.64 R4, desc[UR4][R4.64] ;  /* 0x0000000404047981 */ /* 0x000ea2000c2e1b00 */
[----:B----4-:R-:W-:-:S04]  /*0130*/  IMAD.WIDE R8, R3, 0x4, R8 ;  /* 0x0000000403087825 */ /* 0x010fc800078e0208 */
[----:B-1----:R-:W-:Y:S02]  /*0140*/  IMAD.WIDE R6, R2, 0x4, R6 ;  /* 0x0000000402067825 */ /* 0x002fe400078e0206 */
[----:B------:R-:W3:Y:S02]  /*0150*/  LDG.E.EL.64 R8, desc[UR4][R8.64] ;  /* 0x0000000408087981 */ /* 0x000ee4000c2e1b00 */
[C---:B-----5:R-:W-:Y:S02]  /*0160*/  IMAD.WIDE R10, R3.reuse, 0x4, R10 ;  /* 0x00000004030a7825 */ /* 0x060fe400078e020a */
[----:B------:R-:W3:Y:S02]  /*0170*/  LDG.E.64 R6, desc[UR4][R6.64] ;  /* 0x0000000406067981 */ /* 0x000ee4000c1e1b00 */
[----:B0-----:R-:W-:Y:S02]  /*0180*/  IMAD.WIDE R12, R3, 0x4, R12 ;  /* 0x00000004030c7825 */ /* 0x001fe400078e020c */
[----:B------:R-:W4:Y:S04]  /*0190*/  LDG.E.EL.64 R10, desc[UR4][R10.64] ;  /* 0x000000040a0a7981 */ /* 0x000f28000c2e1b00 */
[----:B------:R-:W4:Y:S01]  /*01a0*/  LDG.E.EL.64 R12, desc[UR4][R12.64] ;  /* 0x000000040c0c7981 */ /* 0x000f22000c2e1b00 */
[----:B------:R-:W-:Y:S01]  /*01b0*/  HFMA2.MMA R0, -RZ, RZ, 1.625, 0 ;  /* 0x3e800000ff007435 */ /* 0x000fe200000001ff */
[----:B------:R-:W-:Y:S01]  /*01c0*/  BSSY B0, `(.L_x_0) ;  /* 0x0000057000007945 */ /* 0x000fe20003800000 */
[----:B--2---:R-:W-:Y:S01]  /*01d0*/  FADD R4, R4, 9.9999997473787516356e-06 ;  /* 0x3727c5ac04047421 */ /* 0x004fe20000000000 */
[----:B------:R-:W-:-:S03]  /*01e0*/  FADD R5, R5, 9.9999997473787516356e-06 ;  /* 0x3727c5ac05057421 */ /* 0x000fc60000000000 */
[----:B------:R-:W0:Y:S08]  /*01f0*/  MUFU.SQRT R3, R4 ;  /* 0x0000000400037308 */ /* 0x000e300000002000 */
[----:B------:R-:W1:Y:S01]  /*0200*/  MUFU.SQRT R14, R5 ;  /* 0x00000005000e7308 */ /* 0x000e620000002000 */
[C---:B0-----:R-:W-:Y:S02]  /*0210*/  FSETP.GT.AND P0, PT, R3.reuse, 8.50705917302346158658e+37, PT ;  /* 0x7e8000000300780b */ /* 0x041fe40003f04000 */
[----:B------:R-:W-:-:S02]  /*0220*/  FSETP.GEU.AND P2, PT, R3, 1.175494350822287508e-38, PT ;  /* 0x008000000300780b */ /* 0x000fc40003f4e000 */
[C---:B-1----:R-:W-:Y:S02]  /*0230*/  FSETP.GT.AND P1, PT, R14.reuse, 8.50705917302346158658e+37, PT ;  /* 0x7e8000000e00780b */ /* 0x042fe40003f24000 */
[----:B------:R-:W-:-:S07]  /*0240*/  FSETP.GEU.AND P3, PT, R14, 1.175494350822287508e-38, PT ;  /* 0x008000000e00780b */ /* 0x000fce0003f6e000 */
[----:B------:R-:W-:-:S04]  /*0250*/  @P0 FMUL R3, R3, 0.25 ;  /* 0x3e80000003030820 */ /* 0x000fc80000400000 */
[----:B------:R-:W-:Y:S01]  /*0260*/  @!P2 FMUL R3, R3, 16777216 ;  /* 0x4b8000000303a820 */ /* 0x000fe20000400000 */
[----:B------:R-:W-:-:S04]  /*0270*/  @P1 FMUL R14, R14, 0.25 ;  /* 0x3e8000000e0e1820 */ /* 0x000fc80000400000 */
[----:B------:R-:W-:Y:S01]  /*0280*/  @!P3 FMUL R14, R14, 16777216 ;  /* 0x4b8000000e0eb820 */ /* 0x000fe20000400000 */
[----:B------:R-:W0:Y:S01]  /*0290*/  MUFU.RCP R3, R3 ;  /* 0x0000000300037308 */ /* 0x000e220000001000 */
[----:B------:R-:W-:-:S07]  /*02a0*/  FSEL R4, R0, 1, P0 ;  /* 0x3f80000000047808 */ /* 0x000fce0000000000 */
[----:B------:R-:W1:Y:S01]  /*02b0*/  MUFU.RCP R14, R14 ;  /* 0x0000000e000e7308 */ /* 0x000e620000001000 */
[----:B------:R-:W-:Y:S01]  /*02c0*/  FSEL R15, R0, 1, P1 ;  /* 0x3f800000000f7808 */ /* 0x000fe20000800000 */
[----:B------:R-:W-:Y:S01]  /*02d0*/  @!P2 FMUL R4, R4, 16777216 ;  /* 0x4b8000000404a820 */ /* 0x000fe20000400000 */
[----:B---3--:R-:W-:-:S03]  /*02e0*/  FADD R6, R6, -R8 ;  /* 0x8000000806067221 */ /* 0x008fc60000000000 */
[----:B------:R-:W-:Y:S01]  /*02f0*/  @!P3 FMUL R15, R15, 16777216 ;  /* 0x4b8000000f0fb820 */ /* 0x000fe20000400000 */
[----:B0-----:R-:W-:Y:S01]  /*0300*/  FMUL R5, R3, R4 ;  /* 0x0000000403057220 */ /* 0x001fe20000400000 */
[----:B------:R-:W-:-:S03]  /*0310*/  FADD R7, R7, -R9 ;  /* 0x8000000907077221 */ /* 0x000fc60000000000 */
[----:B------:R-:W-:Y:S01]  /*0320*/  FMUL R5, R6, R5 ;  /* 0x0000000506057220 */ /* 0x000fe20000400000 */
[----:B-1----:R-:W-:-:S03]  /*0330*/  FMUL R4, R14, R15 ;  /* 0x0000000f0e047220 */ /* 0x002fc60000400000 */
[----:B----4-:R-:W-:Y:S01]  /*0340*/  FFMA R10, R10, R5, R12 ;  /* 0x000000050a0a7223 */ /* 0x010fe2000000000c */
[----:B------:R-:W-:-:S03]  /*0350*/  FMUL R4, R7, R4 ;  /* 0x0000000407047220 */ /* 0x000fc60000400000 */
[----:B------:R-:W-:Y:S01]  /*0360*/  FMUL R5, R10, 1.4426950216293334961 ;  /* 0x3fb8aa3b0a057820 */ /* 0x000fe20000400000 */
[----:B------:R-:W-:-:S04]  /*0370*/  FFMA R11, R11, R4, R13 ;  /* 0x000000040b0b7223 */ /* 0x000fc8000000000d */
[----:B------:R-:W-:Y:S01]  /*0380*/  FMUL R7, R11, 1.4426950216293334961 ;  /* 0x3fb8aa3b0b077820 */ /* 0x000fe20000400000 */
[----:B------:R-:W-:-:S04]  /*0390*/  FSETP.GEU.AND P0, PT, R5, -126, PT ;  /* 0xc2fc00000500780b */ /* 0x000fc80003f0e000 */
[----:B------:R-:W-:-:S09]  /*03a0*/  FSETP.GEU.AND P1, PT, R7, -126, PT ;  /* 0xc2fc00000700780b */ /* 0x000fd20003f2e000 */
[----:B------:R-:W-:-:S04]  /*03b0*/  @!P0 FMUL R5, R5, 0.5 ;  /* 0x3f00000005058820 */ /* 0x000fc80000400000 */
[----:B------:R-:W-:Y:S01]  /*03c0*/  @!P1 FMUL R7, R7, 0.5 ;  /* 0x3f00000007079820 */ /* 0x000fe20000400000 */
[----:B------:R-:W0:Y:S08]  /*03d0*/  MUFU.EX2 R3, R5 ;  /* 0x0000000500037308 */ /* 0x000e300000000800 */
[----:B------:R-:W1:Y:S01]  /*03e0*/  MUFU.EX2 R4, R7 ;  /* 0x0000000700047308 */ /* 0x000e620000000800 */
[----:B0-----:R-:W-:-:S04]  /*03f0*/  @!P0 FMUL R3, R3, R3 ;  /* 0x0000000303038220 */ /* 0x001fc80000400000 */
[----:B------:R-:W-:Y:S01]  /*0400*/  FADD.FTZ.RZ R6, R3, 1 ;  /* 0x3f80000003067421 */ /* 0x000fe2000001c000 */
[----:B-1----:R-:W-:-:S04]  /*0410*/  @!P1 FMUL R4, R4, R4 ;  /* 0x0000000404049220 */ /* 0x002fc80000400000 */
[----:B------:R-:W-:Y:S01]  /*0420*/  IADD3 R6, R6, -0x3f400000, RZ ;  /* 0xc0c0000006067810 */ /* 0x000fe20007ffe0ff */
[----:B------:R-:W-:-:S03]  /*0430*/  FADD.FTZ.RZ R8, R4, 1 ;  /* 0x3f80000004087421 */ /* 0x000fc6000001c000 */
[----:B------:R-:W-:Y:S02]  /*0440*/  LOP3.LUT R6, R6, 0xff800000, RZ, 0xc0, !PT ;  /* 0xff80000006067812 */ /* 0x000fe400078ec0ff */
[----:B------:R-:W-:Y:S02]  /*0450*/  IADD3 R8, R8, -0x3f400000, RZ ;  /* 0xc0c0000008087810 */ /* 0x000fe40007ffe0ff */
[----:B------:R-:W-:Y:S02]  /*0460*/  IADD3 R9, -R6, 0x40800000, RZ ;  /* 0x4080000006097810 */ /* 0x000fe40007ffe1ff */
[----:B------:R-:W-:-:S04]  /*0470*/  LOP3.LUT R5, R8, 0xff800000, RZ, 0xc0, !PT ;  /* 0xff80000008057812 */ /* 0x000fc800078ec0ff */
[----:B------:R-:W-:Y:S01]  /*0480*/  IADD3 R13, -R5, 0x40800000, RZ ;  /* 0x40800000050d7810 */ /* 0x000fe20007ffe1ff */
[-C--:B------:R-:W-:Y:S01]  /*0490*/  FFMA.FTZ R7, R9, R0.reuse, -1 ;  /* 0xbf80000009077423 */ /* 0x080fe20000010000 */
[----:B------:R-:W-:Y:S02]  /*04a0*/  IADD3 R8, R3, -R6, RZ ;  /* 0x8000000603087210 */ /* 0x000fe40007ffe0ff */
[----:B------:R-:W-:Y:S01]  /*04b0*/  IADD3 R9, R4, -R5, RZ ;  /* 0x8000000504097210 */ /* 0x000fe20007ffe0ff */
[----:B------:R-:W-:Y:S01]  /*04c0*/  FFMA.FTZ R0, R13, R0, -1 ;  /* 0xbf8000000d007423 */ /* 0x000fe20000010000 */
[----:B------:R-:W-:Y:S01]  /*04d0*/  MOV R12, 0x3d39bf78 ;  /* 0x3d39bf78000c7802 */ /* 0x000fe20000000f00 */
[----:B------:R-:W-:Y:S02]  /*04e0*/  FADD R7, R8, R7 ;  /* 0x0000000708077221 */ /* 0x000fe40000000000 */
[----:B------:R-:W-:Y:S02]  /*04f0*/  FADD R0, R9, R0 ;  /* 0x0000000009007221 */ /* 0x000fe40000000000 */
[----:B------:R-:W-:-:S02]  /*0500*/  FFMA.FTZ R8, R7, -R12, 0.10546888411045074463 ;  /* 0x3dd8001207087423 */ /* 0x000fc4000001080c */
[C---:B------:R-:W-:Y:S02]  /*0510*/  FFMA.FTZ R9, R0.reuse, -R12, 0.10546888411045074463 ;  /* 0x3dd8001200097423 */ /* 0x040fe4000001080c */
[C---:B------:R-:W-:Y:S02]  /*0520*/  FFMA.FTZ R8, R7.reuse, R8, -0.13229703903198242188 ;  /* 0xbe0778e007087423 */ /* 0x040fe40000010008 */
[C---:B------:R-:W-:Y:S02]  /*0530*/  FFMA.FTZ R9, R0.reuse, R9, -0.13229703903198242188 ;  /* 0xbe0778e000097423 */ /* 0x040fe40000010009 */
[C---:B------:R-:W-:Y:S02]  /*0540*/  FFMA.FTZ R8, R7.reuse, R8, 0.14491446316242218018 ;  /* 0x3e14647507087423 */ /* 0x040fe40000010008 */
[----:B------:R-:W-:Y:S02]  /*0550*/  FFMA.FTZ R9, R0, R9, 0.14491446316242218018 ;  /* 0x3e14647500097423 */ /* 0x000fe40000010009 */
[----:B------:R-:W-:-:S02]  /*0560*/  FFMA.FTZ R8, R7, R8, -0.16641564667224884033 ;  /* 0xbe2a68dd07087423 */ /* 0x000fc40000010008 */
[C---:B------:R-:W-:Y:S02]  /*0570*/  FFMA.FTZ R9, R0.reuse, R9, -0.16641564667224884033 ;  /* 0xbe2a68dd00097423 */ /* 0x040fe40000010009 */
[C---:B------:R-:W-:Y:S02]  /*0580*/  FFMA.FTZ R8, R7.reuse, R8, 0.19988867640495300293 ;  /* 0x3e4caf9e07087423 */ /* 0x040fe40000010008 */
[C---:B------:R-:W-:Y:S02]  /*0590*/  FFMA.FTZ R9, R0.reuse, R9, 0.19988867640495300293 ;  /* 0x3e4caf9e00097423 */ /* 0x040fe40000010009 */
[----:B------:R-:W-:Y:S02]  /*05a0*/  FFMA.FTZ R8, R7, R8, -0.25000196695327758789 ;  /* 0xbe80004207087423 */ /* 0x000fe40000010008 */
[----:B------:R-:W-:Y:S01]  /*05b0*/  FFMA.FTZ R9, R0, R9, -0.25000196695327758789 ;  /* 0xbe80004200097423 */ /* 0x000fe20000010009 */
[----:B------:R-:W-:Y:S01]  /*05c0*/  ISETP.GE.U32.AND P2, PT, R3, 0x7f800000, PT ;  /* 0x7f8000000300780c */ /* 0x000fe20003f46070 */
[----:B------:R-:W-:-:S02]  /*05d0*/  FFMA.FTZ R8, R7, R8, 0.33333510160446166992 ;  /* 0x3eaaaae607087423 */ /* 0x000fc40000010008 */
[C---:B------:R-:W-:Y:S02]  /*05e0*/  FFMA.FTZ R9, R0.reuse, R9, 0.33333510160446166992 ;  /* 0x3eaaaae600097423 */ /* 0x040fe40000010009 */
[C---:B------:R-:W-:Y:S02]  /*05f0*/  FFMA.FTZ R8, R7.reuse, R8, -0.5 ;  /* 0xbf00000007087423 */ /* 0x040fe40000010008 */
[C---:B------:R-:W-:Y:S01]  /*0600*/  FFMA.FTZ R9, R0.reuse, R9, -0.5 ;  /* 0xbf00000000097423 */ /* 0x040fe20000010009 */
[----:B------:R-:W-:Y:S01]  /*0610*/  I2FP.F32.S32 R5, R5 ;  /* 0x0000000500057245 */ /* 0x000fe20000201400 */
[C---:B------:R-:W-:Y:S01]  /*0620*/  FMUL R8, R7.reuse, R8 ;  /* 0x0000000807087220 */ /* 0x040fe20000400000 */
[----:B------:R-:W-:Y:S01]  /*0630*/  I2FP.F32.S32 R6, R6 ;  /* 0x0000000600067245 */ /* 0x000fe20000201400 */
[C---:B------:R-:W-:Y:S02]  /*0640*/  FMUL R9, R0.reuse, R9 ;  /* 0x0000000900097220 */ /* 0x040fe40000400000 */
[----:B------:R-:W-:Y:S01]  /*0650*/  FFMA.FTZ R7, R7, R8, R7 ;  /* 0x0000000807077223 */ /* 0x000fe20000010007 */
[----:B------:R-:W-:Y:S01]  /*0660*/  FMUL R5, R5, 1.1920928955078125e-07 ;  /* 0x3400000005057820 */ /* 0x000fe20000400000 */
[----:B------:R-:W-:Y:S01]  /*0670*/  FFMA.FTZ R0, R0, R9, R0 ;  /* 0x0000000900007223 */ /* 0x000fe20000010000 */
[----:B------:R-:W-:Y:S01]  /*0680*/  FMUL R6, R6, 1.1920928955078125e-07 ;  /* 0x3400000006067820 */ /* 0x000fe20000400000 */
[----:B------:R-:W-:-:S02]  /*0690*/  FSETP.GT.AND P0, PT, R10, 20, PT ;  /* 0x41a000000a00780b */ /* 0x000fc40003f04000 */
[----:B------:R-:W-:Y:S01]  /*06a0*/  ISETP.GE.U32.AND P1, PT, R4, 0x7f800000, PT ;  /* 0x7f8000000400780c */ /* 0x000fe20003f26070 */
[----:B------:R-:W-:Y:S01]  /*06b0*/  FFMA.FTZ R0, R5, 0.69314718246459960938, R0 ;  /* 0x3f31721805007823 */ /* 0x000fe20000010000 */
[----:B------:R-:W-:Y:S01]  /*06c0*/  FFMA.FTZ R7, R6, 0.69314718246459960938, R7 ;  /* 0x3f31721806077823 */ /* 0x000fe20000010007 */
[----:B------:R-:W-:Y:S10]  /*06d0*/  @!P2 BRA `(.L_x_1) ;  /* 0x000000000014a947 */ /* 0x000ff40003800000 */
[C---:B------:R-:W-:Y:S02]  /*06e0*/  ISETP.GE.AND P2, PT, R3.reuse, -0x407fffff, PT ;  /* 0xbf8000010300780c */ /* 0x040fe40003f46270 */
[----:B------:R-:W-:-:S11]  /*06f0*/  FSETP.NEU.AND P3, PT, R3, RZ, PT ;  /* 0x000000ff0300720b */ /* 0x000fd60003f6d000 */
[----:B------:R-:W-:-:S05]  /*0700*/  @P2 MOV R6, 0x7f800000 ;  /* 0x7f80000000062802 */ /* 0x000fca0000000f00 */
[----:B------:R-:W-:-:S05]  /*0710*/  @P2 FFMA.FTZ R7, R3, R6, +INF ;  /* 0x7f80000003072423 */ /* 0x000fca0000010006 */
[----:B------:R-:W-:-:S07]  /*0720*/  FSEL R7, R7, -RZ, P3 ;  /* 0x800000ff07077208 */ /* 0x000fce0001800000 */
.L_x_1:
[----:B------:R-:W-:Y:S05]  /*0730*/  BSYNC B0 ;  /* 0x0000000000007941 */ /* 0x000fea0003800000 */
.L_x_0:
[----:B------:R-:W-:Y:S04]  /*0740*/  BSSY B0, `(.L_x_2) ;  /* 0x0000007000007945 */ /* 0x000fe80003800000 */
[----:B------:R-:W-:Y:S05]  /*0750*/  @!P1 BRA `(.L_x_3) ;  /* 0x0000000000149947 */ /* 0x000fea0003800000 */
[C---:B------:R-:W-:Y:S02]  /*0760*/  ISETP.GE.AND P1, PT, R4.reuse, -0x407fffff, PT ;  /* 0xbf8000010400780c */ /* 0x040fe40003f26270 */
[----:B------:R-:W-:-:S11]  /*0770*/  FSETP.NEU.AND P2, PT, R4, RZ, PT ;  /* 0x000000ff0400720b */ /* 0x000fd60003f4d000 */
[----:B------:R-:W-:-:S05]  /*0780*/  @P1 MOV R3, 0x7f800000 ;  /* 0x7f80000000031802 */ /* 0x000fca0000000f00 */
[----:B------:R-:W-:-:S05]  /*0790*/  @P1 FFMA.FTZ R0, R4, R3, +INF ;  /* 0x7f80000004001423 */ /* 0x000fca0000010003 */
[----:B------:R-:W-:-:S07]  /*07a0*/  FSEL R0, R0, -RZ, P2 ;  /* 0x800000ff00007208 */ /* 0x000fce0001000000 */
.L_x_3:
[----:B------:R-:W-:Y:S05]  /*07b0*/  BSYNC B0 ;  /* 0x0000000000007941 */ /* 0x000fea0003800000 */
.L_x_2:
[----:B------:R-:W-:Y:S01]  /*07c0*/  FSEL R7, R10, R7, P0 ;  /* 0x000000070a077208 */ /* 0x000fe20000000000 */
[----:B------:R-:W-:Y:S01]  /*07d0*/  BSSY B0, `(.L_x_4) ;  /* 0x0000017000007945 */ /* 0x000fe20003800000 */
[----:B------:R-:W-:-:S03]  /*07e0*/  FSETP.GT.AND P0, PT, R11, 20, PT ;  /* 0x41a000000b00780b */ /* 0x000fc60003f04000 */
[----:B------:R-:W-:Y:S01]  /*07f0*/  FADD.FTZ R6, |R7|, -RZ ;  /* 0x800000ff07067221 */ /* 0x000fe20000010200 */
[----:B------:R-:W-:-:S04]  /*0800*/  FSEL R3, R11, R0, P0 ;  /* 0x000000000b037208 */ /* 0x000fc80000000000 */
[----:B------:R-:W-:-:S13]  /*0810*/  FSETP.GE.AND P1, PT, R6, 0.60000002384185791016, PT ;  /* 0x3f19999a0600780b */ /* 0x000fda0003f26000 */
[----:B------:R-:W-:Y:S05]  /*0820*/  @!P1 BRA `(.L_x_5) ;  /* 0x0000000000289947 */ /* 0x000fea0003800000 */
[C---:B------:R-:W-:Y:S01]  /*0830*/  FMUL R0, R6.reuse, 2.8853900432586669922 ;  /* 0x4038aa3b06007820 */ /* 0x040fe20000400000 */
[----:B------:R-:W-:Y:S01]  /*0840*/  HFMA2.MMA R5, -RZ, RZ, 1.875, 0 ;  /* 0x3f800000ff057435 */ /* 0x000fe200000001ff */
[----:B------:R-:W-:-:S04]  /*0850*/  FSETP.GE.AND P0, PT, R6, 9.010913848876953125, PT ;  /* 0x41102cb40600780b */ /* 0x000fc80003f06000 */
[----:B------:R-:W0:Y:S02]  /*0860*/  MUFU.EX2 R0, R0 ;  /* 0x0000000000007308 */ /* 0x000e240000000800 */
[----:B0-----:R-:W-:-:S06]  /*0870*/  FADD R4, R0, 1 ;  /* 0x3f80000000047421 */ /* 0x001fcc0000000000 */
[----:B------:R-:W0:Y:S02]  /*0880*/  MUFU.RCP R4, R4 ;  /* 0x0000000400047308 */ /* 0x000e240000001000 */
[----:B0-----:R-:W-:-:S05]  /*0890*/  FFMA.FTZ R5, R4, -2, R5 ;  /* 0xc000000004057823 */ /* 0x001fca0000010005 */
[----:B------:R-:W-:-:S04]  /*08a0*/  FSEL R5, R5, 1, !P0 ;  /* 0x3f80000005057808 */ /* 0x000fc80004000000 */
[----:B------:R-:W-:Y:S01]  /*08b0*/  LOP3.LUT R5, R5, 0x80000000, R7, 0xf8, !PT ;  /* 0x8000000005057812 */ /* 0x000fe200078ef807 */
[----:B------:R-:W-:Y:S06]  /*08c0*/  BRA `(.L_x_6) ;  /* 0x00000000001c7947 */ /* 0x000fec0003800000 */
.L_x_5:
[----:B------:R-:W-:Y:S01]  /*08d0*/  MOV R0, 0x3c80f082 ;  /* 0x3c80f08200007802 */ /* 0x000fe20000000f00 */
[----:B------:R-:W-:-:S04]  /*08e0*/  FMUL R5, R7, R7 ;  /* 0x0000000707057220 */ /* 0x000fc80000400000 */
[----:B------:R-:W-:-:S04]  /*08f0*/  FFMA.FTZ R0, R5, R0, -0.052303962409496307373 ;  /* 0xbd563cae05007423 */ /* 0x000fc80000010000 */
[----:B------:R-:W-:-:S04]  /*0900*/  FFMA.FTZ R0, R5, R0, 0.1331529766321182251 ;  /* 0x3e08594105007423 */ /* 0x000fc80000010000 */
[----:B------:R-:W-:-:S04]  /*0910*/  FFMA.FTZ R0, R5, R0, -0.33332768082618713379 ;  /* 0xbeaaa9ed05007423 */ /* 0x000fc80000010000 */
[----:B------:R-:W-:-:S04]  /*0920*/  FFMA.FTZ R0, R5, R0, RZ ;  /* 0x0000000005007223 */ /* 0x000fc800000100ff */
[----:B------:R-:W-:-:S07]  /*0930*/  FFMA.FTZ R5, R7, R0, R7 ;  /* 0x0000000007057223 */ /* 0x000fce0000010007 */
.L_x_6:
[----:B------:R-:W-:Y:S05]  /*0940*/  BSYNC B0 ;  /* 0x0000000000007941 */ /* 0x000fea0003800000 */
.L_x_4:
[----:B------:R-:W-:Y:S01]  /*0950*/  FADD.FTZ R8, |R3|, -RZ ;  /* 0x800000ff03087221 */ /* 0x000fe20000010200 */
[----:B------:R-:W-:Y:S01]  /*0960*/  BSSY B0, `(.L_x_7) ;  /* 0x0000015000007945 */ /* 0x000fe20003800000 */
[----:B------:R-:W-:-:S03]  /*0970*/  SHF.R.S32.HI R9, RZ, 0x1f, R2 ;  /* 0x0000001fff097819 */ /* 0x000fc60000011402 */
        /* <DEDUP_REMOVED lines=12> */
.L_x_8:
[----:B------:R-:W-:Y:S01]  /*0a40*/  MOV R0, 0x3c80f082 ;  /* 0x3c80f08200007802 */ /* 0x000fe20000000f00 */
[----:B------:R-:W-:-:S04]  /*0a50*/  FMUL R7, R3, R3 ;  /* 0x0000000303077220 */ /* 0x000fc80000400000 */
[----:B------:R-:W-:-:S04]  /*0a60*/  FFMA.FTZ R0, R7, R0, -0.052303962409496307373 ;  /* 0xbd563cae07007423 */ /* 0x000fc80000010000 */
[----:B------:R-:W-:-:S04]  /*0a70*/  FFMA.FTZ R0, R7, R0, 0.1331529766321182251 ;  /* 0x3e08594107007423 */ /* 0x000fc80000010000 */
[----:B------:R-:W-:-:S04]  /*0a80*/  FFMA.FTZ R0, R7, R0, -0.33332768082618713379 ;  /* 0xbeaaa9ed07007423 */ /* 0x000fc80000010000 */
[----:B------:R-:W-:-:S04]  /*0a90*/  FFMA.FTZ R0, R7, R0, RZ ;  /* 0x0000000007007223 */ /* 0x000fc800000100ff */
[----:B------:R-:W-:-:S07]  /*0aa0*/  FFMA.FTZ R0, R3, R0, R3 ;  /* 0x0000000003007223 */ /* 0x000fce0000010003 */
.L_x_9:
[----:B------:R-:W-:Y:S05]  /*0ab0*/  BSYNC B0 ;  /* 0x0000000000007941 */ /* 0x000fea0003800000 */
.L_x_7:
[----:B------:R-:W-:Y:S01]  /*0ac0*/  ULDC.64 UR6, c[0x0][0x210] ;  /* 0x0000840000067ab9 */ /* 0x000fe20000000a00 */
[----:B------:R-:W-:Y:S01]  /*0ad0*/  FMUL R10, R10, R5 ;  /* 0x000000050a0a7220 */ /* 0x000fe20000400000 */
[----:B------:R-:W-:Y:S01]  /*0ae0*/  LEA R4, P0, R2, UR6, 0x2 ;  /* 0x0000000602047c11 */ /* 0x000fe2000f8010ff */
[----:B------:R-:W-:-:S03]  /*0af0*/  FMUL R11, R11, R0 ;  /* 0x000000000b0b7220 */ /* 0x000fc60000400000 */
[----:B------:R-:W-:-:S05]  /*0b00*/  LEA.HI.X R5, R2, UR7, R9, 0x2, P0 ;  /* 0x0000000702057c11 */ /* 0x000fca00080f1409 */
[----:B------:R-:W-:Y:S01]  /*0b10*/  STG.E.64 desc[UR4][R4.64], R10 ;  /* 0x0000000a04007986 */ /* 0x000fe2000c101b04 */
[----:B------:R-:W-:Y:S05]  /*0b20*/  EXIT ;  /* 0x000000000000794d */ /* 0x000fea0003800000 */
.L_x_10:
[----:B------:R-:W-:-:S00]  /*0b30*/  BRA `(.L_x_10) ;  /* 0xfffffffc00fc7947 */ /* 0x000fc0000383ffff */
[----:B------:R-:W-:-:S00]  /*0b40*/  NOP ;  /* 0x0000000000007918 */ /* 0x000fc00000000000 */
        /* <DEDUP_REMOVED lines=11> */
.L_x_11:


//--------------------- .nv.global.init           --------------------------
	.section	.nv.global.init,"aw",@progbits
.nv.global.init:
	.type		_$_str,@object
	.size		_$_str,(_$_str_$_2 - _$_str)
_$_str:
        /*0000*/ 	.byte	0x5f, 0x5f, 0x43, 0x55, 0x44, 0x41, 0x5f, 0x46, 0x54, 0x5a, 0x00
	.type		_$_str_$_2,@object
	.size		_$_str_$_2,(.L_1 - _$_str_$_2)
_$_str_$_2:
        /*000b*/ 	.byte	0x5f, 0x5f, 0x43, 0x55, 0x44, 0x41, 0x5f, 0x50, 0x52, 0x45, 0x43, 0x5f, 0x53, 0x51, 0x52, 0x54
        /*001b*/ 	.byte	0x00
.L_1:


//--------------------- .nv.constant0.triton_poi_fused__native_batch_norm_legit_no_training_mul_softplus_tanh_34 --------------------------
	.section	.nv.constant0.triton_poi_fused__native_batch_norm_legit_no_training_mul_softplus_tanh_34,"a",@progbits
	.sectionflags	@""
	.align	4
.nv.constant0.triton_poi_fused__native_batch_norm_legit_no_training_mul_softplus_tanh_34:
	.zero		580
